//
// Generated by NVIDIA NVVM Compiler
//
// Compiler Build ID: CL-36424714
// Cuda compilation tools, release 13.0, V13.0.88
// Based on NVVM 20.0.0
//

.version 9.0
.target sm_100
.address_size 64

	// .globl	_ZN4vllm3awq18dequantize_weightsEPiP6__halfS1_S3_i

.visible .entry _ZN4vllm3awq18dequantize_weightsEPiP6__halfS1_S3_i(
	.param .u64 .ptr .align 1 _ZN4vllm3awq18dequantize_weightsEPiP6__halfS1_S3_i_param_0,
	.param .u64 .ptr .align 1 _ZN4vllm3awq18dequantize_weightsEPiP6__halfS1_S3_i_param_1,
	.param .u64 .ptr .align 1 _ZN4vllm3awq18dequantize_weightsEPiP6__halfS1_S3_i_param_2,
	.param .u64 .ptr .align 1 _ZN4vllm3awq18dequantize_weightsEPiP6__halfS1_S3_i_param_3,
	.param .u32 _ZN4vllm3awq18dequantize_weightsEPiP6__halfS1_S3_i_param_4
)
.maxntid 64
{
	.reg .b16 	%rs<33>;
	.reg .b32 	%r<94>;
	.reg .b64 	%rd<17>;

	ld.param.u64 	%rd1, [_ZN4vllm3awq18dequantize_weightsEPiP6__halfS1_S3_i_param_0];
	ld.param.u64 	%rd2, [_ZN4vllm3awq18dequantize_weightsEPiP6__halfS1_S3_i_param_1];
	ld.param.u64 	%rd3, [_ZN4vllm3awq18dequantize_weightsEPiP6__halfS1_S3_i_param_2];
	ld.param.u64 	%rd4, [_ZN4vllm3awq18dequantize_weightsEPiP6__halfS1_S3_i_param_3];
	ld.param.u32 	%r53, [_ZN4vllm3awq18dequantize_weightsEPiP6__halfS1_S3_i_param_4];
	cvta.to.global.u64 	%rd5, %rd1;
	cvta.to.global.u64 	%rd6, %rd2;
	cvta.to.global.u64 	%rd7, %rd3;
	mov.u32 	%r54, %ntid.x;
	mov.u32 	%r55, %nctaid.x;
	mul.lo.s32 	%r56, %r54, %r55;
	mov.u32 	%r57, %ctaid.x;
	mov.u32 	%r58, %tid.x;
	mad.lo.s32 	%r59, %r57, %r54, %r58;
	mov.u32 	%r60, %ctaid.y;
	mov.u32 	%r61, %ntid.y;
	mov.u32 	%r62, %tid.y;
	mad.lo.s32 	%r63, %r60, %r61, %r62;
	shl.b32 	%r64, %r59, 3;
	mul.lo.s32 	%r65, %r63, %r56;
	shl.b32 	%r66, %r65, 3;
	add.s32 	%r67, %r64, %r66;
	add.s32 	%r68, %r65, %r59;
	mul.wide.s32 	%rd8, %r68, 4;
	add.s64 	%rd9, %rd5, %rd8;
	div.s32 	%r69, %r63, %r53;
	mul.lo.s32 	%r70, %r69, %r56;
	add.s32 	%r71, %r70, %r59;
	mul.wide.s32 	%rd10, %r71, 4;
	add.s64 	%rd11, %rd7, %rd10;
	shl.b32 	%r72, %r70, 3;
	add.s32 	%r73, %r64, %r72;
	mul.wide.s32 	%rd12, %r73, 2;
	add.s64 	%rd13, %rd6, %rd12;
	ld.global.nc.u32 	%r74, [%rd11];
	shl.b32 	%r75, %r74, 28;
	shr.s32 	%r1, %r75, 28;
	shl.b32 	%r76, %r74, 24;
	shr.s32 	%r2, %r76, 28;
	// begin inline asm
	cvt.rn.f16.s32 %rs1, %r1;
	// end inline asm
	// begin inline asm
	cvt.rn.f16.s32 %rs2, %r2;
	// end inline asm
	// begin inline asm
	{  mov.b32 %r3, {%rs1,%rs2};}

	// end inline asm
	shl.b32 	%r77, %r74, 20;
	shr.s32 	%r4, %r77, 28;
	shl.b32 	%r78, %r74, 16;
	shr.s32 	%r5, %r78, 28;
	// begin inline asm
	cvt.rn.f16.s32 %rs5, %r4;
	// end inline asm
	// begin inline asm
	cvt.rn.f16.s32 %rs6, %r5;
	// end inline asm
	// begin inline asm
	{  mov.b32 %r6, {%rs5,%rs6};}

	// end inline asm
	shl.b32 	%r79, %r74, 12;
	shr.s32 	%r7, %r79, 28;
	shl.b32 	%r80, %r74, 8;
	shr.s32 	%r8, %r80, 28;
	// begin inline asm
	cvt.rn.f16.s32 %rs9, %r7;
	// end inline asm
	// begin inline asm
	cvt.rn.f16.s32 %rs10, %r8;
	// end inline asm
	// begin inline asm
	{  mov.b32 %r9, {%rs9,%rs10};}

	// end inline asm
	shl.b32 	%r81, %r74, 4;
	shr.s32 	%r10, %r81, 28;
	shr.s32 	%r11, %r74, 28;
	// begin inline asm
	cvt.rn.f16.s32 %rs13, %r10;
	// end inline asm
	// begin inline asm
	cvt.rn.f16.s32 %rs14, %r11;
	// end inline asm
	// begin inline asm
	{  mov.b32 %r12, {%rs13,%rs14};}

	// end inline asm
	ld.global.nc.v4.u32 	{%r30, %r37, %r44, %r51}, [%rd13];
	ld.global.nc.u32 	%r82, [%rd9];
	shl.b32 	%r83, %r82, 28;
	shr.s32 	%r13, %r83, 28;
	shl.b32 	%r84, %r82, 24;
	shr.s32 	%r14, %r84, 28;
	// begin inline asm
	cvt.rn.f16.s32 %rs17, %r13;
	// end inline asm
	// begin inline asm
	cvt.rn.f16.s32 %rs18, %r14;
	// end inline asm
	// begin inline asm
	{  mov.b32 %r15, {%rs17,%rs18};}

	// end inline asm
	shl.b32 	%r85, %r82, 20;
	shr.s32 	%r16, %r85, 28;
	shl.b32 	%r86, %r82, 16;
	shr.s32 	%r17, %r86, 28;
	// begin inline asm
	cvt.rn.f16.s32 %rs21, %r16;
	// end inline asm
	// begin inline asm
	cvt.rn.f16.s32 %rs22, %r17;
	// end inline asm
	// begin inline asm
	{  mov.b32 %r18, {%rs21,%rs22};}

	// end inline asm
	shl.b32 	%r87, %r82, 12;
	shr.s32 	%r19, %r87, 28;
	shl.b32 	%r88, %r82, 8;
	shr.s32 	%r20, %r88, 28;
	// begin inline asm
	cvt.rn.f16.s32 %rs25, %r19;
	// end inline asm
	// begin inline asm
	cvt.rn.f16.s32 %rs26, %r20;
	// end inline asm
	// begin inline asm
	{  mov.b32 %r21, {%rs25,%rs26};}

	// end inline asm
	shl.b32 	%r89, %r82, 4;
	shr.s32 	%r22, %r89, 28;
	shr.s32 	%r23, %r82, 28;
	// begin inline asm
	cvt.rn.f16.s32 %rs29, %r22;
	// end inline asm
	// begin inline asm
	cvt.rn.f16.s32 %rs30, %r23;
	// end inline asm
	// begin inline asm
	{  mov.b32 %r24, {%rs29,%rs30};}

	// end inline asm
	// begin inline asm
	sub.f16x2 %r25, %r15, %r3;

	// end inline asm
	mov.b32 	%r52, 0;
	// begin inline asm
	fma.rn.f16x2 %r28, %r25, %r30, %r52;

	// end inline asm
	// begin inline asm
	sub.f16x2 %r32, %r18, %r6;

	// end inline asm
	// begin inline asm
	fma.rn.f16x2 %r35, %r32, %r37, %r52;

	// end inline asm
	// begin inline asm
	sub.f16x2 %r39, %r21, %r9;

	// end inline asm
	// begin inline asm
	fma.rn.f16x2 %r42, %r39, %r44, %r52;

	// end inline asm
	// begin inline asm
	sub.f16x2 %r46, %r24, %r12;

	// end inline asm
	// begin inline asm
	fma.rn.f16x2 %r49, %r46, %r51, %r52;

	// end inline asm
	cvta.to.global.u64 	%rd14, %rd4;
	mul.wide.s32 	%rd15, %r67, 2;
	add.s64 	%rd16, %rd14, %rd15;
	st.global.u16 	[%rd16], %r28;
	shr.u32 	%r90, %r28, 16;
	st.global.u16 	[%rd16+2], %r90;
	st.global.u16 	[%rd16+4], %r35;
	shr.u32 	%r91, %r35, 16;
	st.global.u16 	[%rd16+6], %r91;
	st.global.u16 	[%rd16+8], %r42;
	shr.u32 	%r92, %r42, 16;
	st.global.u16 	[%rd16+10], %r92;
	st.global.u16 	[%rd16+12], %r49;
	shr.u32 	%r93, %r49, 16;
	st.global.u16 	[%rd16+14], %r93;
	ret;

}


// ===== COMPILED SASS (sm_100) =====

	.target	sm_100

	.elftype	@"ET_EXEC"


//--------------------- .note.nv.tkinfo           --------------------------
	.section	.note.nv.tkinfo,"",@"SHT_NOTE"
	.sectionflags	@"SHF_NOTE_NV_TKINFO"
	.tkinfo
        /*0018*/ 	.word	0x00000002
        /*0030*/ 	.string	""
        /*0030*/ 	.string	"ptxas"
        /*0030*/ 	.string	"Cuda compilation tools, release 13.0, V13.0.88"
        /*0030*/ 	.string	"Build cuda_13.0.r13.0/compiler.36424714_0"
        /*0030*/ 	.string	"-arch sm_100 -m 64 "



//--------------------- .note.nv.cuinfo           --------------------------
	.section	.note.nv.cuinfo,"",@"SHT_NOTE"
	.sectionflags	@"SHF_NOTE_NV_CUINFO"
        /*0018*/ 	.short	0x0002
        /*001a*/ 	.short	0x0064
        /*001c*/ 	.short	0x0082
	.zero		2


//--------------------- .nv.info                  --------------------------
	.section	.nv.info,"",@"SHT_CUDA_INFO"
	.align	4


	//----- nvinfo : EIATTR_REGCOUNT
	.align		4
        /*0000*/ 	.byte	0x04, 0x2f
        /*0002*/ 	.short	(.L_1 - .L_0)
	.align		4
.L_0:
        /*0004*/ 	.word	index@(_ZN4vllm3awq18dequantize_weightsEPiP6__halfS1_S3_i)
        /*0008*/ 	.word	0x0000001c


	//----- nvinfo : EIATTR_FRAME_SIZE
	.align		4
.L_1:
        /*000c*/ 	.byte	0x04, 0x11
        /*000e*/ 	.short	(.L_3 - .L_2)
	.align		4
.L_2:
        /*0010*/ 	.word	index@(_ZN4vllm3awq18dequantize_weightsEPiP6__halfS1_S3_i)
        /*0014*/ 	.word	0x00000000


	//----- nvinfo : EIATTR_MIN_STACK_SIZE
	.align		4
.L_3:
        /*0018*/ 	.byte	0x04, 0x12
        /*001a*/ 	.short	(.L_5 - .L_4)
	.align		4
.L_4:
        /*001c*/ 	.word	index@(_ZN4vllm3awq18dequantize_weightsEPiP6__halfS1_S3_i)
        /*0020*/ 	.word	0x00000000
.L_5:


//--------------------- .nv.compat                --------------------------
	.section	.nv.compat,"",@"SHT_CUDA_COMPAT_INFO"
	.align	4
        /*0000*/ 	.byte	0x02, 0x09, 0x00, 0x00, 0x02, 0x02, 0x01, 0x00, 0x02, 0x05, 0x05, 0x00, 0x03, 0x07, 0x01, 0x01
        /*0010*/ 	.byte	0x02, 0x03, 0x00, 0x00, 0x02, 0x06, 0x01, 0x00, 0x04, 0x0b, 0x08, 0x00, 0x09, 0x00, 0x00, 0x00
        /*0020*/ 	.byte	0x00, 0x00, 0x00, 0x00


//--------------------- .nv.info._ZN4vllm3awq18dequantize_weightsEPiP6__halfS1_S3_i --------------------------
	.section	.nv.info._ZN4vllm3awq18dequantize_weightsEPiP6__halfS1_S3_i,"",@"SHT_CUDA_INFO"
	.sectionflags	@""
	.align	4


	//----- nvinfo : EIATTR_CUDA_API_VERSION
	.align		4
        /*0000*/ 	.byte	0x04, 0x37
        /*0002*/ 	.short	(.L_7 - .L_6)
.L_6:
        /*0004*/ 	.word	0x00000082


	//----- nvinfo : EIATTR_KPARAM_INFO
	.align		4
.L_7:
        /*0008*/ 	.byte	0x04, 0x17
        /*000a*/ 	.short	(.L_9 - .L_8)
.L_8:
        /*000c*/ 	.word	0x00000000
        /*0010*/ 	.short	0x0004
        /*0012*/ 	.short	0x0020
        /*0014*/ 	.byte	0x00, 0xf0, 0x11, 0x00


	//----- nvinfo : EIATTR_KPARAM_INFO
	.align		4
.L_9:
        /*0018*/ 	.byte	0x04, 0x17
        /*001a*/ 	.short	(.L_11 - .L_10)
.L_10:
        /*001c*/ 	.word	0x00000000
        /*0020*/ 	.short	0x0003
        /*0022*/ 	.short	0x0018
        /*0024*/ 	.byte	0x00, 0xf5, 0x21, 0x00


	//----- nvinfo : EIATTR_KPARAM_INFO
	.align		4
.L_11:
        /*0028*/ 	.byte	0x04, 0x17
        /*002a*/ 	.short	(.L_13 - .L_12)
.L_12:
        /*002c*/ 	.word	0x00000000
        /*0030*/ 	.short	0x0002
        /*0032*/ 	.short	0x0010
        /*0034*/ 	.byte	0x00, 0xf5, 0x21, 0x00


	//----- nvinfo : EIATTR_KPARAM_INFO
	.align		4
.L_13:
        /*0038*/ 	.byte	0x04, 0x17
        /*003a*/ 	.short	(.L_15 - .L_14)
.L_14:
        /*003c*/ 	.word	0x00000000
        /*0040*/ 	.short	0x0001
        /*0042*/ 	.short	0x0008
        /*0044*/ 	.byte	0x00, 0xf5, 0x21, 0x00


	//----- nvinfo : EIATTR_KPARAM_INFO
	.align		4
.L_15:
        /*0048*/ 	.byte	0x04, 0x17
        /*004a*/ 	.short	(.L_17 - .L_16)
.L_16:
        /*004c*/ 	.word	0x00000000
        /*0050*/ 	.short	0x0000
        /*0052*/ 	.short	0x0000
        /*0054*/ 	.byte	0x00, 0xf5, 0x21, 0x00


	//----- nvinfo : EIATTR_SPARSE_MMA_MASK
	.align		4
.L_17:
        /*0058*/ 	.byte	0x03, 0x50
        /*005a*/ 	.short	0x0000


	//----- nvinfo : EIATTR_MAXREG_COUNT
	.align		4
        /*005c*/ 	.byte	0x03, 0x1b
        /*005e*/ 	.short	0x00ff


	//----- nvinfo : EIATTR_MERCURY_ISA_VERSION
	.align		4
        /*0060*/ 	.byte	0x03, 0x5f
        /*0062*/ 	.short	0x0101


	//----- nvinfo : EIATTR_VRC_CTA_INIT_COUNT
	.align		4
        /*0064*/ 	.byte	0x02, 0x4a
	.zero		1
	.zero		1


	//----- nvinfo : EIATTR_EXIT_INSTR_OFFSETS
	.align		4
        /*0068*/ 	.byte	0x04, 0x1c
        /*006a*/ 	.short	(.L_19 - .L_18)


	//   ....[0]....
.L_18:
        /*006c*/ 	.word	0x00000810


	//----- nvinfo : EIATTR_MAX_THREADS
	.align		4
.L_19:
        /*0070*/ 	.byte	0x04, 0x05
        /*0072*/ 	.short	(.L_21 - .L_20)
.L_20:
        /*0074*/ 	.word	0x00000040
        /*0078*/ 	.word	0x00000001
        /*007c*/ 	.word	0x00000001


	//----- nvinfo : EIATTR_CBANK_PARAM_SIZE
	.align		4
.L_21:
        /*0080*/ 	.byte	0x03, 0x19
        /*0082*/ 	.short	0x0024


	//----- nvinfo : EIATTR_PARAM_CBANK
	.align		4
        /*0084*/ 	.byte	0x04, 0x0a
        /*0086*/ 	.short	(.L_23 - .L_22)
	.align		4
.L_22:
        /*0088*/ 	.word	index@(.nv.constant0._ZN4vllm3awq18dequantize_weightsEPiP6__halfS1_S3_i)
        /*008c*/ 	.short	0x0380
        /*008e*/ 	.short	0x0024


	//----- nvinfo : EIATTR_SW_WAR
	.align		4
.L_23:
        /*0090*/ 	.byte	0x04, 0x36
        /*0092*/ 	.short	(.L_25 - .L_24)
.L_24:
        /*0094*/ 	.word	0x00000008
.L_25:


//--------------------- .nv.callgraph             --------------------------
	.section	.nv.callgraph,"",@"SHT_CUDA_CALLGRAPH"
	.align	4
	.sectionentsize	8
	.align		4
        /*0000*/ 	.word	0x00000000
	.align		4
        /*0004*/ 	.word	0xffffffff
	.align		4
        /*0008*/ 	.word	0x00000000
	.align		4
        /*000c*/ 	.word	0xfffffffe
	.align		4
        /*0010*/ 	.word	0x00000000
	.align		4
        /*0014*/ 	.word	0xfffffffd
	.align		4
        /*0018*/ 	.word	0x00000000
	.align		4
        /*001c*/ 	.word	0xfffffffc


//--------------------- .text._ZN4vllm3awq18dequantize_weightsEPiP6__halfS1_S3_i --------------------------
	.section	.text._ZN4vllm3awq18dequantize_weightsEPiP6__halfS1_S3_i,"ax",@progbits
	.align	128
        .global         _ZN4vllm3awq18dequantize_weightsEPiP6__halfS1_S3_i
        .type           _ZN4vllm3awq18dequantize_weightsEPiP6__halfS1_S3_i,@function
        .size           _ZN4vllm3awq18dequantize_weightsEPiP6__halfS1_S3_i,(.L_x_1 - _ZN4vllm3awq18dequantize_weightsEPiP6__halfS1_S3_i)
        .other          _ZN4vllm3awq18dequantize_weightsEPiP6__halfS1_S3_i,@"STO_CUDA_ENTRY STV_DEFAULT"
_ZN4vllm3awq18dequantize_weightsEPiP6__halfS1_S3_i:
.text._ZN4vllm3awq18dequantize_weightsEPiP6__halfS1_S3_i:
[----:B------:R-:W-:Y:S08]  /*0000*/  LDC R1, c[0x0][0x37c] ;  /* 0x0000df00ff017b82 */ /* 0x000ff00000000800 */
[----:B------:R-:W0:Y:S01]  /*0010*/  LDC R3, c[0x0][0x3a0] ;  /* 0x0000e800ff037b82 */ /* 0x000e220000000800 */
[----:B------:R-:W1:Y:S01]  /*0020*/  S2R R7, SR_TID.Y ;  /* 0x0000000000077919 */ /* 0x000e620000002200 */
[----:B------:R-:W2:Y:S01]  /*0030*/  LDCU UR5, c[0x0][0x360] ;  /* 0x00006c00ff0577ac */ /* 0x000ea20008000800 */
[----:B------:R-:W3:Y:S01]  /*0040*/  S2R R9, SR_CTAID.X ;  /* 0x0000000000097919 */ /* 0x000ee20000002500 */
[----:B------:R-:W2:Y:S04]  /*0050*/  LDCU UR4, c[0x0][0x370] ;  /* 0x00006e00ff0477ac */ /* 0x000ea80008000800 */
[----:B------:R-:W1:Y:S08]  /*0060*/  S2UR UR6, SR_CTAID.Y ;  /* 0x00000000000679c3 */ /* 0x000e700000002600 */
[----:B------:R-:W1:Y:S01]  /*0070*/  LDC R2, c[0x0][0x364] ;  /* 0x0000d900ff027b82 */ /* 0x000e620000000800 */
[----:B0-----:R-:W-:Y:S01]  /*0080*/  IABS R11, R3 ;  /* 0x00000003000b7213 */ /* 0x001fe20000000000 */
[----:B--2---:R-:W-:-:S03]  /*0090*/  UIMAD UR4, UR5, UR4, URZ ;  /* 0x00000004050472a4 */ /* 0x004fc6000f8e02ff */
[----:B------:R-:W0:Y:S01]  /*00a0*/  I2F.RP R0, R11 ;  /* 0x0000000b00007306 */ /* 0x000e220000209400 */
[----:B-1----:R-:W-:Y:S01]  /*00b0*/  IMAD R2, R2, UR6, R7 ;  /* 0x0000000602027c24 */ /* 0x002fe2000f8e0207 */
[----:B------:R-:W1:Y:S06]  /*00c0*/  LDCU.64 UR6, c[0x0][0x358] ;  /* 0x00006b00ff0677ac */ /* 0x000e6c0008000a00 */
[----:B0-----:R-:W0:Y:S01]  /*00d0*/  MUFU.RCP R0, R0 ;  /* 0x0000000000007308 */ /* 0x001e220000001000 */
[----:B------:R-:W-:Y:S01]  /*00e0*/  IABS R8, R2 ;  /* 0x0000000200087213 */ /* 0x000fe20000000000 */
[----:B0-----:R-:W-:-:S02]  /*00f0*/  VIADD R4, R0, 0xffffffe ;  /* 0x0ffffffe00047836 */ /* 0x001fc40000000000 */
[----:B------:R-:W3:Y:S04]  /*0100*/  S2R R0, SR_TID.X ;  /* 0x0000000000007919 */ /* 0x000ee80000002100 */
[----:B------:R0:W2:Y:S02]  /*0110*/  F2I.FTZ.U32.TRUNC.NTZ R5, R4 ;  /* 0x0000000400057305 */ /* 0x0000a4000021f000 */
[----:B0-----:R-:W-:Y:S02]  /*0120*/  IMAD.MOV.U32 R4, RZ, RZ, RZ ;  /* 0x000000ffff047224 */ /* 0x001fe400078e00ff */
[----:B--2---:R-:W-:-:S04]  /*0130*/  IMAD.MOV R6, RZ, RZ, -R5 ;  /* 0x000000ffff067224 */ /* 0x004fc800078e0a05 */
[----:B------:R-:W-:-:S04]  /*0140*/  IMAD R7, R6, R11, RZ ;  /* 0x0000000b06077224 */ /* 0x000fc800078e02ff */
[----:B------:R-:W-:-:S06]  /*0150*/  IMAD.HI.U32 R5, R5, R7, R4 ;  /* 0x0000000705057227 */ /* 0x000fcc00078e0004 */
[----:B------:R-:W-:Y:S02]  /*0160*/  IMAD.HI.U32 R6, R5, R8, RZ ;  /* 0x0000000805067227 */ /* 0x000fe400078e00ff */
[----:B------:R-:W0:Y:S02]  /*0170*/  LDC.64 R4, c[0x0][0x380] ;  /* 0x0000e000ff047b82 */ /* 0x000e240000000a00 */
[----:B------:R-:W-:Y:S02]  /*0180*/  IMAD.MOV R7, RZ, RZ, -R6 ;  /* 0x000000ffff077224 */ /* 0x000fe400078e0a06 */
[----:B---3--:R-:W-:Y:S02]  /*0190*/  IMAD R9, R9, UR5, R0 ;  /* 0x0000000509097c24 */ /* 0x008fe4000f8e0200 */
[----:B------:R-:W-:Y:S02]  /*01a0*/  IMAD R8, R11, R7, R8 ;  /* 0x000000070b087224 */ /* 0x000fe400078e0208 */
[----:B------:R-:W-:-:S03]  /*01b0*/  IMAD R0, R2, UR4, RZ ;  /* 0x0000000402007c24 */ /* 0x000fc6000f8e02ff */
[----:B------:R-:W-:Y:S02]  /*01c0*/  ISETP.GT.U32.AND P2, PT, R11, R8, PT ;  /* 0x000000080b00720c */ /* 0x000fe40003f44070 */
[----:B------:R-:W-:-:S11]  /*01d0*/  IADD3 R7, PT, PT, R9, R0, RZ ;  /* 0x0000000009077210 */ /* 0x000fd60007ffe0ff */
[----:B------:R-:W-:Y:S02]  /*01e0*/  @!P2 IMAD.IADD R8, R8, 0x1, -R11 ;  /* 0x000000010808a824 */ /* 0x000fe400078e0a0b */
[----:B0-----:R-:W-:Y:S01]  /*01f0*/  IMAD.WIDE R4, R7, 0x4, R4 ;  /* 0x0000000407047825 */ /* 0x001fe200078e0204 */
[----:B------:R-:W-:Y:S02]  /*0200*/  LOP3.LUT R7, R2, R3, RZ, 0x3c, !PT ;  /* 0x0000000302077212 */ /* 0x000fe400078e3cff */
[----:B------:R-:W-:Y:S01]  /*0210*/  ISETP.GE.U32.AND P0, PT, R8, R11, PT ;  /* 0x0000000b0800720c */ /* 0x000fe20003f06070 */
[----:B------:R-:W-:Y:S01]  /*0220*/  @!P2 VIADD R6, R6, 0x1 ;  /* 0x000000010606a836 */ /* 0x000fe20000000000 */
[----:B------:R-:W-:Y:S01]  /*0230*/  ISETP.GE.AND P1, PT, R7, RZ, PT ;  /* 0x000000ff0700720c */ /* 0x000fe20003f26270 */
[----:B------:R-:W0:Y:S01]  /*0240*/  LDC.64 R10, c[0x0][0x390] ;  /* 0x0000e400ff0a7b82 */ /* 0x000e220000000a00 */
[----:B------:R-:W-:Y:S01]  /*0250*/  ISETP.NE.AND P2, PT, R3, RZ, PT ;  /* 0x000000ff0300720c */ /* 0x000fe20003f45270 */
[----:B-1----:R1:W2:Y:S08]  /*0260*/  LDG.E.CONSTANT R2, desc[UR6][R4.64] ;  /* 0x0000000604027981 */ /* 0x0022b0000c1e9900 */
[----:B------:R-:W-:Y:S01]  /*0270*/  @P0 VIADD R6, R6, 0x1 ;  /* 0x0000000106060836 */ /* 0x000fe20000000000 */
[----:B-1----:R-:W1:Y:S04]  /*0280*/  LDC.64 R4, c[0x0][0x388] ;  /* 0x0000e200ff047b82 */ /* 0x002e680000000a00 */
[----:B------:R-:W-:-:S02]  /*0290*/  @!P1 IADD3 R6, PT, PT, -R6, RZ, RZ ;  /* 0x000000ff06069210 */ /* 0x000fc40007ffe1ff */
[----:B------:R-:W-:-:S05]  /*02a0*/  @!P2 LOP3.LUT R6, RZ, R3, RZ, 0x33, !PT ;  /* 0x00000003ff06a212 */ /* 0x000fca00078e33ff */
[----:B------:R-:W-:-:S04]  /*02b0*/  IMAD R6, R6, UR4, RZ ;  /* 0x0000000406067c24 */ /* 0x000fc8000f8e02ff */
[----:B------:R-:W-:-:S04]  /*02c0*/  IMAD.IADD R3, R9, 0x1, R6 ;  /* 0x0000000109037824 */ /* 0x000fc800078e0206 */
[----:B0-----:R-:W-:-:S05]  /*02d0*/  IMAD.WIDE R10, R3, 0x4, R10 ;  /* 0x00000004030a7825 */ /* 0x001fca00078e020a */
[----:B------:R0:W3:Y:S01]  /*02e0*/  LDG.E.CONSTANT R3, desc[UR6][R10.64] ;  /* 0x000000060a037981 */ /* 0x0000e2000c1e9900 */
[----:B------:R-:W-:-:S04]  /*02f0*/  IMAD.SHL.U32 R9, R9, 0x8, RZ ;  /* 0x0000000809097824 */ /* 0x000fc800078e00ff */
[----:B------:R-:W-:-:S04]  /*0300*/  IMAD R7, R6, 0x8, R9 ;  /* 0x0000000806077824 */ /* 0x000fc800078e0209 */
[----:B-1----:R-:W-:-:S06]  /*0310*/  IMAD.WIDE R4, R7, 0x2, R4 ;  /* 0x0000000207047825 */ /* 0x002fcc00078e0204 */
[----:B------:R-:W4:Y:S01]  /*0320*/  LDG.E.128.CONSTANT R4, desc[UR6][R4.64] ;  /* 0x0000000604047981 */ /* 0x000f22000c1e9d00 */
[----:B------:R-:W-:Y:S02]  /*0330*/  IMAD R9, R0, 0x8, R9 ;  /* 0x0000000800097824 */ /* 0x000fe400078e0209 */
[C---:B--2---:R-:W-:Y:S01]  /*0340*/  IMAD.SHL.U32 R12, R2.reuse, 0x1000000, RZ ;  /* 0x01000000020c7824 */ /* 0x044fe200078e00ff */
[C---:B------:R-:W-:Y:S02]  /*0350*/  SHF.L.U32 R15, R2.reuse, 0xc, RZ ;  /* 0x0000000c020f7819 */ /* 0x040fe400000006ff */
[----:B------:R-:W-:Y:S02]  /*0360*/  SHF.R.S32.HI R14, RZ, 0x1c, R2 ;  /* 0x0000001cff0e7819 */ /* 0x000fe40000011402 */
[----:B0-----:R-:W-:Y:S01]  /*0370*/  SHF.R.S32.HI R10, RZ, 0x1c, R12 ;  /* 0x0000001cff0a7819 */ /* 0x001fe2000001140c */
[C---:B------:R-:W-:Y:S01]  /*0380*/  IMAD.SHL.U32 R12, R2.reuse, 0x100000, RZ ;  /* 0x00100000020c7824 */ /* 0x040fe200078e00ff */
[----:B------:R-:W-:Y:S01]  /*0390*/  SHF.R.S32.HI R16, RZ, 0x1c, R15 ;  /* 0x0000001cff107819 */ /* 0x000fe2000001140f */
[C---:B------:R-:W-:Y:S01]  /*03a0*/  IMAD.SHL.U32 R15, R2.reuse, 0x100, RZ ;  /* 0x00000100020f7824 */ /* 0x040fe200078e00ff */
[C---:B------:R-:W-:Y:S01]  /*03b0*/  SHF.L.U32 R8, R2.reuse, 0x1c, RZ ;  /* 0x0000001c02087819 */ /* 0x040fe200000006ff */
[----:B------:R-:W-:Y:S01]  /*03c0*/  I2F.F16 R14, R14 ;  /* 0x0000000e000e7306 */ /* 0x000fe20000200c00 */
[----:B------:R-:W-:Y:S01]  /*03d0*/  SHF.R.S32.HI R13, RZ, 0x1c, R12 ;  /* 0x0000001cff0d7819 */ /* 0x000fe2000001140c */
[C---:B------:R-:W-:Y:S01]  /*03e0*/  IMAD.U32 R12, R2.reuse, 0x10000, RZ ;  /* 0x00010000020c7824 */ /* 0x040fe200078e00ff */
[----:B------:R-:W-:Y:S01]  /*03f0*/  SHF.R.S32.HI R8, RZ, 0x1c, R8 ;  /* 0x0000001cff087819 */ /* 0x000fe20000011408 */
[----:B------:R-:W-:Y:S01]  /*0400*/  IMAD.SHL.U32 R2, R2, 0x10, RZ ;  /* 0x0000001002027824 */ /* 0x000fe200078e00ff */
[----:B------:R-:W-:-:S02]  /*0410*/  SHF.R.S32.HI R17, RZ, 0x1c, R15 ;  /* 0x0000001cff117819 */ /* 0x000fc4000001140f */
[----:B------:R-:W-:Y:S01]  /*0420*/  SHF.R.S32.HI R12, RZ, 0x1c, R12 ;  /* 0x0000001cff0c7819 */ /* 0x000fe2000001140c */
[----:B------:R-:W-:Y:S01]  /*0430*/  I2F.F16 R11, R8 ;  /* 0x00000008000b7306 */ /* 0x000fe20000200c00 */
[----:B------:R-:W-:-:S07]  /*0440*/  SHF.R.S32.HI R19, RZ, 0x1c, R2 ;  /* 0x0000001cff137819 */ /* 0x000fce0000011402 */
[----:B------:R-:W-:Y:S01]  /*0450*/  I2F.F16 R8, R16 ;  /* 0x0000001000087306 */ /* 0x000fe20000200c00 */
[C---:B---3--:R-:W-:Y:S01]  /*0460*/  IMAD.SHL.U32 R2, R3.reuse, 0x10000000, RZ ;  /* 0x1000000003027824 */ /* 0x048fe200078e00ff */
[C---:B------:R-:W-:Y:S01]  /*0470*/  SHF.L.U32 R18, R3.reuse, 0x18, RZ ;  /* 0x0000001803127819 */ /* 0x040fe200000006ff */
[----:B------:R-:W-:-:S05]  /*0480*/  IMAD.U32 R20, R3, 0x10000, RZ ;  /* 0x0001000003147824 */ /* 0x000fca00078e00ff */
[----:B------:R-:W0:Y:S01]  /*0490*/  I2F.F16 R10, R10 ;  /* 0x0000000a000a7306 */ /* 0x000e220000200c00 */
[C---:B------:R-:W-:Y:S01]  /*04a0*/  IMAD.SHL.U32 R22, R3.reuse, 0x10, RZ ;  /* 0x0000001003167824 */ /* 0x040fe200078e00ff */
[----:B------:R-:W-:Y:S02]  /*04b0*/  SHF.R.S32.HI R2, RZ, 0x1c, R2 ;  /* 0x0000001cff027819 */ /* 0x000fe40000011402 */
[----:B------:R-:W-:Y:S01]  /*04c0*/  SHF.R.S32.HI R23, RZ, 0x1c, R20 ;  /* 0x0000001cff177819 */ /* 0x000fe20000011414 */
[C---:B------:R-:W-:Y:S01]  /*04d0*/  IMAD.SHL.U32 R20, R3.reuse, 0x1000, RZ ;  /* 0x0000100003147824 */ /* 0x040fe200078e00ff */
[----:B------:R-:W-:Y:S01]  /*04e0*/  SHF.R.S32.HI R21, RZ, 0x1c, R18 ;  /* 0x0000001cff157819 */ /* 0x000fe20000011412 */
[----:B------:R-:W-:Y:S01]  /*04f0*/  IMAD.SHL.U32 R18, R3, 0x100000, RZ ;  /* 0x0010000003127824 */ /* 0x000fe200078e00ff */
[----:B------:R1:W-:Y:S01]  /*0500*/  I2F.F16 R16, R2 ;  /* 0x0000000200107306 */ /* 0x0003e20000200c00 */
[----:B------:R-:W-:Y:S02]  /*0510*/  SHF.R.S32.HI R15, RZ, 0x1c, R3 ;  /* 0x0000001cff0f7819 */ /* 0x000fe40000011403 */
[----:B------:R-:W-:-:S02]  /*0520*/  SHF.R.S32.HI R20, RZ, 0x1c, R20 ;  /* 0x0000001cff147819 */ /* 0x000fc40000011414 */
[----:B------:R-:W-:Y:S02]  /*0530*/  SHF.R.S32.HI R18, RZ, 0x1c, R18 ;  /* 0x0000001cff127819 */ /* 0x000fe40000011412 */
[----:B------:R-:W-:Y:S01]  /*0540*/  SHF.R.S32.HI R22, RZ, 0x1c, R22 ;  /* 0x0000001cff167819 */ /* 0x000fe20000011416 */
[----:B------:R-:W2:Y:S01]  /*0550*/  I2F.F16 R17, R17 ;  /* 0x0000001100117306 */ /* 0x000ea20000200c00 */
[----:B-1----:R-:W-:Y:S02]  /*0560*/  SHF.L.U32 R2, R3, 0x8, RZ ;  /* 0x0000000803027819 */ /* 0x002fe400000006ff */
[----:B0-----:R-:W-:Y:S02]  /*0570*/  PRMT R0, R11, 0x5410, R10 ;  /* 0x000054100b007816 */ /* 0x001fe4000000000a */
[----:B------:R-:W-:Y:S02]  /*0580*/  SHF.R.S32.HI R25, RZ, 0x1c, R2 ;  /* 0x0000001cff197819 */ /* 0x000fe40000011402 */
[----:B------:R-:W0:Y:S01]  /*0590*/  LDC.64 R2, c[0x0][0x398] ;  /* 0x0000e600ff027b82 */ /* 0x000e220000000a00 */
[----:B------:R-:W1:Y:S01]  /*05a0*/  I2F.F16 R21, R21 ;  /* 0x0000001500157306 */ /* 0x000e620000200c00 */
[----:B--2---:R-:W-:-:S07]  /*05b0*/  PRMT R10, R8, 0x5410, R17 ;  /* 0x00005410080a7816 */ /* 0x004fce0000000011 */
[----:B------:R-:W-:Y:S01]  /*05c0*/  I2F.F16 R20, R20 ;  /* 0x0000001400147306 */ /* 0x000fe20000200c00 */
[----:B-1----:R-:W-:-:S07]  /*05d0*/  PRMT R21, R16, 0x5410, R21 ;  /* 0x0000541010157816 */ /* 0x002fce0000000015 */
[----:B------:R-:W1:Y:S01]  /*05e0*/  I2F.F16 R25, R25 ;  /* 0x0000001900197306 */ /* 0x000e620000200c00 */
[----:B------:R-:W-:Y:S02]  /*05f0*/  HFMA2 R0, R0, 1, 1, -R21 ;  /* 0x3c003c0000007831 */ /* 0x000fe40000100015 */
[----:B0-----:R-:W-:-:S05]  /*0600*/  IMAD.WIDE R2, R9, 0x2, R2 ;  /* 0x0000000209027825 */ /* 0x001fca00078e0202 */
[----:B------:R-:W-:Y:S01]  /*0610*/  I2F.F16 R13, R13 ;  /* 0x0000000d000d7306 */ /* 0x000fe20000200c00 */
[----:B----4-:R-:W-:Y:S01]  /*0620*/  HFMA2 R0, R0, R4, RZ ;  /* 0x0000000400007231 */ /* 0x010fe200000000ff */
[----:B-1----:R-:W-:-:S06]  /*0630*/  PRMT R25, R20, 0x5410, R25 ;  /* 0x0000541014197816 */ /* 0x002fcc0000000019 */
[----:B------:R-:W0:Y:S01]  /*0640*/  I2F.F16 R12, R12 ;  /* 0x0000000c000c7306 */ /* 0x000e220000200c00 */
[----:B------:R-:W-:Y:S01]  /*0650*/  STG.E.U16 desc[UR6][R2.64], R0 ;  /* 0x0000000002007986 */ /* 0x000fe2000c101506 */
[----:B------:R-:W-:-:S06]  /*0660*/  HFMA2 R10, R10, 1, 1, -R25 ;  /* 0x3c003c000a0a7831 */ /* 0x000fcc0000100019 */
[----:B------:R-:W1:Y:S01]  /*0670*/  I2F.F16 R19, R19 ;  /* 0x0000001300137306 */ /* 0x000e620000200c00 */
[----:B------:R-:W-:Y:S01]  /*0680*/  HFMA2 R10, R10, R6, RZ ;  /* 0x000000060a0a7231 */ /* 0x000fe200000000ff */
[----:B0-----:R-:W-:-:S06]  /*0690*/  PRMT R12, R13, 0x5410, R12 ;  /* 0x000054100d0c7816 */ /* 0x001fcc000000000c */
[----:B------:R-:W-:Y:S01]  /*06a0*/  I2F.F16 R15, R15 ;  /* 0x0000000f000f7306 */ /* 0x000fe20000200c00 */
[----:B------:R-:W-:Y:S01]  /*06b0*/  STG.E.U16 desc[UR6][R2.64+0x8], R10 ;  /* 0x0000080a02007986 */ /* 0x000fe2000c101506 */
[----:B-1----:R-:W-:-:S06]  /*06c0*/  PRMT R14, R19, 0x5410, R14 ;  /* 0x00005410130e7816 */ /* 0x002fcc000000000e */
[----:B------:R-:W-:Y:S01]  /*06d0*/  I2F.F16 R18, R18 ;  /* 0x0000001200127306 */ /* 0x000fe20000200c00 */
[----:B------:R-:W-:-:S05]  /*06e0*/  SHF.R.U32.HI R9, RZ, 0x10, R10 ;  /* 0x00000010ff097819 */ /* 0x000fca000001160a */
[----:B------:R-:W-:Y:S02]  /*06f0*/  STG.E.U16 desc[UR6][R2.64+0xa], R9 ;  /* 0x00000a0902007986 */ /* 0x000fe4000c101506 */
[----:B------:R-:W0:Y:S08]  /*0700*/  I2F.F16 R23, R23 ;  /* 0x0000001700177306 */ /* 0x000e300000200c00 */
[----:B------:R-:W1:Y:S01]  /*0710*/  I2F.F16 R22, R22 ;  /* 0x0000001600167306 */ /* 0x000e620000200c00 */
[----:B0-----:R-:W-:-:S05]  /*0720*/  PRMT R23, R18, 0x5410, R23 ;  /* 0x0000541012177816 */ /* 0x001fca0000000017 */
[----:B------:R-:W-:Y:S01]  /*0730*/  HADD2 R8, R12, -R23 ;  /* 0x800000170c087230 */ /* 0x000fe20000000000 */
[----:B-1----:R-:W-:-:S03]  /*0740*/  PRMT R15, R22, 0x5410, R15 ;  /* 0x00005410160f7816 */ /* 0x002fc6000000000f */
[----:B------:R-:W-:Y:S01]  /*0750*/  HFMA2 R8, R8, R5, RZ.H0_H0 ;  /* 0x0000000508087231 */ /* 0x000fe200000400ff */
[----:B------:R-:W-:Y:S01]  /*0760*/  SHF.R.U32.HI R5, RZ, 0x10, R0 ;  /* 0x00000010ff057819 */ /* 0x000fe20000011600 */
[----:B------:R-:W-:-:S03]  /*0770*/  HADD2 R14, R14, -R15 ;  /* 0x8000000f0e0e7230 */ /* 0x000fc60000000000 */
[----:B------:R-:W-:Y:S01]  /*0780*/  STG.E.U16 desc[UR6][R2.64+0x4], R8 ;  /* 0x0000040802007986 */ /* 0x000fe2000c101506 */
[----:B------:R-:W-:Y:S01]  /*0790*/  HFMA2 R14, R14, R7, RZ.H0_H0 ;  /* 0x000000070e0e7231 */ /* 0x000fe200000400ff */
[----:B------:R-:W-:Y:S02]  /*07a0*/  SHF.R.U32.HI R7, RZ, 0x10, R8 ;  /* 0x00000010ff077819 */ /* 0x000fe40000011608 */
[----:B------:R-:W-:Y:S02]  /*07b0*/  STG.E.U16 desc[UR6][R2.64+0x2], R5 ;  /* 0x0000020502007986 */ /* 0x000fe4000c101506 */
[----:B------:R-:W-:Y:S02]  /*07c0*/  PRMT R4, R14, 0x7610, R4 ;  /* 0x000076100e047816 */ /* 0x000fe40000000004 */
[----:B------:R-:W-:Y:S01]  /*07d0*/  STG.E.U16 desc[UR6][R2.64+0x6], R7 ;  /* 0x0000060702007986 */ /* 0x000fe2000c101506 */
[----:B------:R-:W-:-:S03]  /*07e0*/  SHF.R.U32.HI R11, RZ, 0x10, R14 ;  /* 0x00000010ff0b7819 */ /* 0x000fc6000001160e */
[----:B------:R-:W-:Y:S04]  /*07f0*/  STG.E.U16 desc[UR6][R2.64+0xc], R4 ;  /* 0x00000c0402007986 */ /* 0x000fe8000c101506 */
[----:B------:R-:W-:Y:S01]  /*0800*/  STG.E.U16 desc[UR6][R2.64+0xe], R11 ;  /* 0x00000e0b02007986 */ /* 0x000fe2000c101506 */
[----:B------:R-:W-:Y:S05]  /*0810*/  EXIT ;  /* 0x000000000000794d */ /* 0x000fea0003800000 */
.L_x_0:
[----:B------:R-:W-:-:S00]  /*0820*/  BRA `(.L_x_0) ;  /* 0xfffffffc00fc7947 */ /* 0x000fc0000383ffff */
[----:B------:R-:W-:-:S00]  /*0830*/  NOP ;  /* 0x0000000000007918 */ /* 0x000fc00000000000 */
        /* <DEDUP_REMOVED lines=12> */
.L_x_1:


//--------------------- .nv.shared.reserved.0     --------------------------
	.section	.nv.shared.reserved.0,"aw",@nobits
	.weak		__nv_reservedSMEM_offset_0_alias
	.size		__nv_reservedSMEM_offset_0_alias, 0, 64
	.other		__nv_reservedSMEM_offset_0_alias,@"STO_CUDA_RESERVED_SHARED STV_DEFAULT"
__nv_reservedSMEM_offset_0_alias:
	.zero		0
	.zero		64


//--------------------- .nv.constant0._ZN4vllm3awq18dequantize_weightsEPiP6__halfS1_S3_i --------------------------
	.section	.nv.constant0._ZN4vllm3awq18dequantize_weightsEPiP6__halfS1_S3_i,"a",@progbits
	.sectionflags	@""
	.align	4
.nv.constant0._ZN4vllm3awq18dequantize_weightsEPiP6__halfS1_S3_i:
	.zero		932


//--------------------- SYMBOLS --------------------------

	.type		.nv.reservedSmem.offset0,@object
	.size		.nv.reservedSmem.offset0,0x4
